//
// Generated by NVIDIA NVVM Compiler
//
// Compiler Build ID: CL-36424714
// Cuda compilation tools, release 13.0, V13.0.88
// Based on NVVM 20.0.0
//

.version 9.0
.target sm_100
.address_size 64

	// .globl	_Z19kernel_game_of_lifePiS_i
.global .align 4 .u32 MOVEMENTS_SIZE = 8;
.global .align 4 .b8 MOVEMENTS[64] = {0, 0, 0, 0, 1, 0, 0, 0, 1, 0, 0, 0, 0, 0, 0, 0, 0, 0, 0, 0, 255, 255, 255, 255, 255, 255, 255, 255, 0, 0, 0, 0, 1, 0, 0, 0, 1, 0, 0, 0, 255, 255, 255, 255, 255, 255, 255, 255, 1, 0, 0, 0, 255, 255, 255, 255, 255, 255, 255, 255, 1};

.visible .entry _Z19kernel_game_of_lifePiS_i(
	.param .u64 .ptr .align 1 _Z19kernel_game_of_lifePiS_i_param_0,
	.param .u64 .ptr .align 1 _Z19kernel_game_of_lifePiS_i_param_1,
	.param .u32 _Z19kernel_game_of_lifePiS_i_param_2
)
{
	.reg .pred 	%p<32>;
	.reg .b32 	%r<106>;
	.reg .b64 	%rd<33>;

	ld.param.u64 	%rd8, [_Z19kernel_game_of_lifePiS_i_param_0];
	ld.param.u64 	%rd9, [_Z19kernel_game_of_lifePiS_i_param_1];
	ld.param.u32 	%r40, [_Z19kernel_game_of_lifePiS_i_param_2];
	cvta.to.global.u64 	%rd1, %rd9;
	cvta.to.global.u64 	%rd2, %rd8;
	mov.u32 	%r42, %tid.x;
	mov.u32 	%r43, %ctaid.x;
	mov.u32 	%r44, %ntid.x;
	mad.lo.s32 	%r45, %r43, %r44, %r42;
	div.u32 	%r2, %r45, %r40;
	mul.lo.s32 	%r46, %r2, %r40;
	sub.s32 	%r1, %r45, %r46;
	mad.lo.s32 	%r3, %r1, %r40, %r2;
	mul.wide.s32 	%rd10, %r3, 4;
	add.s64 	%rd11, %rd2, %rd10;
	ld.global.u32 	%r4, [%rd11];
	ld.global.u32 	%r5, [MOVEMENTS_SIZE];
	setp.lt.s32 	%p1, %r5, 1;
	mov.b32 	%r95, 0;
	@%p1 bra 	$L__BB0_17;
	and.b32  	%r6, %r5, 3;
	setp.lt.u32 	%p2, %r5, 4;
	mov.b32 	%r100, 0;
	mov.u32 	%r95, %r100;
	@%p2 bra 	$L__BB0_12;
	and.b32  	%r100, %r5, 2147483644;
	mov.u64 	%rd13, MOVEMENTS;
	add.s64 	%rd31, %rd13, 16;
	neg.s32 	%r93, %r100;
	mov.b32 	%r95, 0;
$L__BB0_3:
	ld.global.u32 	%r50, [%rd31+-16];
	add.s32 	%r11, %r50, %r1;
	ld.global.u32 	%r51, [%rd31+-12];
	add.s32 	%r12, %r51, %r2;
	or.b32  	%r53, %r11, %r12;
	setp.lt.s32 	%p3, %r53, 0;
	max.s32 	%r54, %r11, %r12;
	setp.ge.s32 	%p4, %r54, %r40;
	or.pred  	%p5, %p4, %p3;
	@%p5 bra 	$L__BB0_5;
	mad.lo.s32 	%r55, %r11, %r40, %r12;
	mul.wide.s32 	%rd14, %r55, 4;
	add.s64 	%rd15, %rd2, %rd14;
	ld.global.u32 	%r56, [%rd15];
	setp.eq.s32 	%p6, %r56, 1;
	selp.u32 	%r57, 1, 0, %p6;
	add.s32 	%r95, %r95, %r57;
$L__BB0_5:
	ld.global.u32 	%r58, [%rd31+-8];
	add.s32 	%r15, %r58, %r1;
	ld.global.u32 	%r59, [%rd31+-4];
	add.s32 	%r16, %r59, %r2;
	or.b32  	%r61, %r15, %r16;
	setp.lt.s32 	%p7, %r61, 0;
	max.s32 	%r62, %r15, %r16;
	setp.ge.s32 	%p8, %r62, %r40;
	or.pred  	%p9, %p8, %p7;
	@%p9 bra 	$L__BB0_7;
	mad.lo.s32 	%r63, %r15, %r40, %r16;
	mul.wide.s32 	%rd16, %r63, 4;
	add.s64 	%rd17, %rd2, %rd16;
	ld.global.u32 	%r64, [%rd17];
	setp.eq.s32 	%p10, %r64, 1;
	selp.u32 	%r65, 1, 0, %p10;
	add.s32 	%r95, %r95, %r65;
$L__BB0_7:
	ld.global.u32 	%r66, [%rd31];
	add.s32 	%r19, %r66, %r1;
	ld.global.u32 	%r67, [%rd31+4];
	add.s32 	%r20, %r67, %r2;
	or.b32  	%r69, %r19, %r20;
	setp.lt.s32 	%p11, %r69, 0;
	max.s32 	%r70, %r19, %r20;
	setp.ge.s32 	%p12, %r70, %r40;
	or.pred  	%p13, %p12, %p11;
	@%p13 bra 	$L__BB0_9;
	mad.lo.s32 	%r71, %r19, %r40, %r20;
	mul.wide.s32 	%rd18, %r71, 4;
	add.s64 	%rd19, %rd2, %rd18;
	ld.global.u32 	%r72, [%rd19];
	setp.eq.s32 	%p14, %r72, 1;
	selp.u32 	%r73, 1, 0, %p14;
	add.s32 	%r95, %r95, %r73;
$L__BB0_9:
	ld.global.u32 	%r74, [%rd31+8];
	add.s32 	%r23, %r74, %r1;
	ld.global.u32 	%r75, [%rd31+12];
	add.s32 	%r24, %r75, %r2;
	or.b32  	%r77, %r23, %r24;
	setp.lt.s32 	%p15, %r77, 0;
	max.s32 	%r78, %r23, %r24;
	setp.ge.s32 	%p16, %r78, %r40;
	or.pred  	%p17, %p16, %p15;
	@%p17 bra 	$L__BB0_11;
	mad.lo.s32 	%r79, %r23, %r40, %r24;
	mul.wide.s32 	%rd20, %r79, 4;
	add.s64 	%rd21, %rd2, %rd20;
	ld.global.u32 	%r80, [%rd21];
	setp.eq.s32 	%p18, %r80, 1;
	selp.u32 	%r81, 1, 0, %p18;
	add.s32 	%r95, %r95, %r81;
$L__BB0_11:
	add.s32 	%r93, %r93, 4;
	add.s64 	%rd31, %rd31, 32;
	setp.ne.s32 	%p19, %r93, 0;
	@%p19 bra 	$L__BB0_3;
$L__BB0_12:
	setp.eq.s32 	%p20, %r6, 0;
	@%p20 bra 	$L__BB0_17;
	mul.wide.u32 	%rd22, %r100, 8;
	mov.u64 	%rd23, MOVEMENTS;
	add.s64 	%rd24, %rd22, %rd23;
	add.s64 	%rd32, %rd24, 4;
	neg.s32 	%r102, %r6;
$L__BB0_14:
	.pragma "nounroll";
	ld.global.u32 	%r82, [%rd32+-4];
	add.s32 	%r34, %r82, %r1;
	ld.global.u32 	%r83, [%rd32];
	add.s32 	%r35, %r83, %r2;
	or.b32  	%r85, %r34, %r35;
	setp.lt.s32 	%p21, %r85, 0;
	max.s32 	%r86, %r34, %r35;
	setp.ge.s32 	%p22, %r86, %r40;
	or.pred  	%p23, %p22, %p21;
	@%p23 bra 	$L__BB0_16;
	mad.lo.s32 	%r87, %r34, %r40, %r35;
	mul.wide.s32 	%rd25, %r87, 4;
	add.s64 	%rd26, %rd2, %rd25;
	ld.global.u32 	%r88, [%rd26];
	setp.eq.s32 	%p24, %r88, 1;
	selp.u32 	%r89, 1, 0, %p24;
	add.s32 	%r95, %r95, %r89;
$L__BB0_16:
	add.s64 	%rd32, %rd32, 8;
	add.s32 	%r102, %r102, 1;
	setp.ne.s32 	%p25, %r102, 0;
	@%p25 bra 	$L__BB0_14;
$L__BB0_17:
	setp.ne.s32 	%p26, %r4, 0;
	setp.ne.s32 	%p27, %r95, 3;
	or.pred  	%p28, %p26, %p27;
	@%p28 bra 	$L__BB0_19;
	add.s64 	%rd30, %rd1, %rd10;
	mov.b32 	%r92, 1;
	st.global.u32 	[%rd30], %r92;
	bra.uni 	$L__BB0_21;
$L__BB0_19:
	setp.ne.s32 	%p29, %r4, 1;
	add.s32 	%r90, %r95, -4;
	setp.gt.u32 	%p30, %r90, -3;
	or.pred  	%p31, %p29, %p30;
	@%p31 bra 	$L__BB0_21;
	add.s64 	%rd28, %rd1, %rd10;
	mov.b32 	%r91, 0;
	st.global.u32 	[%rd28], %r91;
$L__BB0_21:
	ret;

}


// ===== COMPILED SASS (sm_100) =====

	.target	sm_100

	.elftype	@"ET_EXEC"


//--------------------- .note.nv.tkinfo           --------------------------
	.section	.note.nv.tkinfo,"",@"SHT_NOTE"
	.sectionflags	@"SHF_NOTE_NV_TKINFO"
	.tkinfo
        /*0018*/ 	.word	0x00000002
        /*0030*/ 	.string	""
        /*0030*/ 	.string	"ptxas"
        /*0030*/ 	.string	"Cuda compilation tools, release 13.0, V13.0.88"
        /*0030*/ 	.string	"Build cuda_13.0.r13.0/compiler.36424714_0"
        /*0030*/ 	.string	"-arch sm_100 -m 64 "



//--------------------- .note.nv.cuinfo           --------------------------
	.section	.note.nv.cuinfo,"",@"SHT_NOTE"
	.sectionflags	@"SHF_NOTE_NV_CUINFO"
        /*0018*/ 	.short	0x0002
        /*001a*/ 	.short	0x0064
        /*001c*/ 	.short	0x0082
	.zero		2


//--------------------- .nv.info                  --------------------------
	.section	.nv.info,"",@"SHT_CUDA_INFO"
	.align	4


	//----- nvinfo : EIATTR_REGCOUNT
	.align		4
        /*0000*/ 	.byte	0x04, 0x2f
        /*0002*/ 	.short	(.L_3 - .L_2)
	.align		4
.L_2:
        /*0004*/ 	.word	index@(_Z19kernel_game_of_lifePiS_i)
        /*0008*/ 	.word	0x0000001a


	//----- nvinfo : EIATTR_FRAME_SIZE
	.align		4
.L_3:
        /*000c*/ 	.byte	0x04, 0x11
        /*000e*/ 	.short	(.L_5 - .L_4)
	.align		4
.L_4:
        /*0010*/ 	.word	index@(_Z19kernel_game_of_lifePiS_i)
        /*0014*/ 	.word	0x00000000


	//----- nvinfo : EIATTR_MIN_STACK_SIZE
	.align		4
.L_5:
        /*0018*/ 	.byte	0x04, 0x12
        /*001a*/ 	.short	(.L_7 - .L_6)
	.align		4
.L_6:
        /*001c*/ 	.word	index@(_Z19kernel_game_of_lifePiS_i)
        /*0020*/ 	.word	0x00000000
.L_7:


//--------------------- .nv.compat                --------------------------
	.section	.nv.compat,"",@"SHT_CUDA_COMPAT_INFO"
	.align	4
        /*0000*/ 	.byte	0x02, 0x09, 0x00, 0x00, 0x02, 0x02, 0x01, 0x00, 0x02, 0x05, 0x05, 0x00, 0x03, 0x07, 0x01, 0x01
        /*0010*/ 	.byte	0x02, 0x03, 0x00, 0x00, 0x02, 0x06, 0x01, 0x00, 0x04, 0x0b, 0x08, 0x00, 0x09, 0x00, 0x00, 0x00
        /*0020*/ 	.byte	0x00, 0x00, 0x00, 0x00


//--------------------- .nv.info._Z19kernel_game_of_lifePiS_i --------------------------
	.section	.nv.info._Z19kernel_game_of_lifePiS_i,"",@"SHT_CUDA_INFO"
	.sectionflags	@""
	.align	4


	//----- nvinfo : EIATTR_CUDA_API_VERSION
	.align		4
        /*0000*/ 	.byte	0x04, 0x37
        /*0002*/ 	.short	(.L_9 - .L_8)
.L_8:
        /*0004*/ 	.word	0x00000082


	//----- nvinfo : EIATTR_KPARAM_INFO
	.align		4
.L_9:
        /*0008*/ 	.byte	0x04, 0x17
        /*000a*/ 	.short	(.L_11 - .L_10)
.L_10:
        /*000c*/ 	.word	0x00000000
        /*0010*/ 	.short	0x0002
        /*0012*/ 	.short	0x0010
        /*0014*/ 	.byte	0x00, 0xf0, 0x11, 0x00


	//----- nvinfo : EIATTR_KPARAM_INFO
	.align		4
.L_11:
        /*0018*/ 	.byte	0x04, 0x17
        /*001a*/ 	.short	(.L_13 - .L_12)
.L_12:
        /*001c*/ 	.word	0x00000000
        /*0020*/ 	.short	0x0001
        /*0022*/ 	.short	0x0008
        /*0024*/ 	.byte	0x00, 0xf5, 0x21, 0x00


	//----- nvinfo : EIATTR_KPARAM_INFO
	.align		4
.L_13:
        /*0028*/ 	.byte	0x04, 0x17
        /*002a*/ 	.short	(.L_15 - .L_14)
.L_14:
        /*002c*/ 	.word	0x00000000
        /*0030*/ 	.short	0x0000
        /*0032*/ 	.short	0x0000
        /*0034*/ 	.byte	0x00, 0xf5, 0x21, 0x00


	//----- nvinfo : EIATTR_SPARSE_MMA_MASK
	.align		4
.L_15:
        /*0038*/ 	.byte	0x03, 0x50
        /*003a*/ 	.short	0x0000


	//----- nvinfo : EIATTR_MAXREG_COUNT
	.align		4
        /*003c*/ 	.byte	0x03, 0x1b
        /*003e*/ 	.short	0x00ff


	//----- nvinfo : EIATTR_MERCURY_ISA_VERSION
	.align		4
        /*0040*/ 	.byte	0x03, 0x5f
        /*0042*/ 	.short	0x0101


	//----- nvinfo : EIATTR_VRC_CTA_INIT_COUNT
	.align		4
        /*0044*/ 	.byte	0x02, 0x4a
	.zero		1
	.zero		1


	//----- nvinfo : EIATTR_EXIT_INSTR_OFFSETS
	.align		4
        /*0048*/ 	.byte	0x04, 0x1c
        /*004a*/ 	.short	(.L_17 - .L_16)


	//   ....[0]....
.L_16:
        /*004c*/ 	.word	0x000009a0


	//   ....[1]....
        /*0050*/ 	.word	0x000009e0


	//   ....[2]....
        /*0054*/ 	.word	0x00000a20


	//----- nvinfo : EIATTR_CBANK_PARAM_SIZE
	.align		4
.L_17:
        /*0058*/ 	.byte	0x03, 0x19
        /*005a*/ 	.short	0x0014


	//----- nvinfo : EIATTR_PARAM_CBANK
	.align		4
        /*005c*/ 	.byte	0x04, 0x0a
        /*005e*/ 	.short	(.L_19 - .L_18)
	.align		4
.L_18:
        /*0060*/ 	.word	index@(.nv.constant0._Z19kernel_game_of_lifePiS_i)
        /*0064*/ 	.short	0x0380
        /*0066*/ 	.short	0x0014


	//----- nvinfo : EIATTR_SW_WAR
	.align		4
.L_19:
        /*0068*/ 	.byte	0x04, 0x36
        /*006a*/ 	.short	(.L_21 - .L_20)
.L_20:
        /*006c*/ 	.word	0x00000008
.L_21:


//--------------------- .nv.callgraph             --------------------------
	.section	.nv.callgraph,"",@"SHT_CUDA_CALLGRAPH"
	.align	4
	.sectionentsize	8
	.align		4
        /*0000*/ 	.word	0x00000000
	.align		4
        /*0004*/ 	.word	0xffffffff
	.align		4
        /*0008*/ 	.word	0x00000000
	.align		4
        /*000c*/ 	.word	0xfffffffe
	.align		4
        /*0010*/ 	.word	0x00000000
	.align		4
        /*0014*/ 	.word	0xfffffffd
	.align		4
        /*0018*/ 	.word	0x00000000
	.align		4
        /*001c*/ 	.word	0xfffffffc


//--------------------- .nv.constant4             --------------------------
	.section	.nv.constant4,"a",@progbits
	.align	8
	.align		8
.nv.constant4:
        /*0000*/ 	.dword	MOVEMENTS_SIZE
	.align		8
        /*0008*/ 	.dword	MOVEMENTS


//--------------------- .text._Z19kernel_game_of_lifePiS_i --------------------------
	.section	.text._Z19kernel_game_of_lifePiS_i,"ax",@progbits
	.align	128
        .global         _Z19kernel_game_of_lifePiS_i
        .type           _Z19kernel_game_of_lifePiS_i,@function
        .size           _Z19kernel_game_of_lifePiS_i,(.L_x_5 - _Z19kernel_game_of_lifePiS_i)
        .other          _Z19kernel_game_of_lifePiS_i,@"STO_CUDA_ENTRY STV_DEFAULT"
_Z19kernel_game_of_lifePiS_i:
.text._Z19kernel_game_of_lifePiS_i:
[----:B------:R-:W-:Y:S01]  /*0000*/  LDC R1, c[0x0][0x37c] ;  /* 0x0000df00ff017b82 */ /* 0x000fe20000000800 */
[----:B------:R-:W0:Y:S01]  /*0010*/  LDCU UR5, c[0x0][0x390] ;  /* 0x00007200ff0577ac */ /* 0x000e220008000800 */
[----:B------:R-:W1:Y:S06]  /*0020*/  S2R R13, SR_TID.X ;  /* 0x00000000000d7919 */ /* 0x000e6c0000002100 */
[----:B------:R-:W1:Y:S01]  /*0030*/  S2UR UR4, SR_CTAID.X ;  /* 0x00000000000479c3 */ /* 0x000e620000002500 */
[----:B------:R-:W2:Y:S07]  /*0040*/  LDCU.64 UR6, c[0x0][0x358] ;  /* 0x00006b00ff0677ac */ /* 0x000eae0008000a00 */
[----:B------:R-:W1:Y:S01]  /*0050*/  LDC R6, c[0x0][0x360] ;  /* 0x0000d800ff067b82 */ /* 0x000e620000000800 */
[----:B0-----:R-:W0:Y:S01]  /*0060*/  I2F.U32.RP R0, UR5 ;  /* 0x0000000500007d06 */ /* 0x001e220008209000 */
[----:B------:R-:W-:-:S07]  /*0070*/  ISETP.NE.U32.AND P2, PT, RZ, UR5, PT ;  /* 0x00000005ff007c0c */ /* 0x000fce000bf45070 */
[----:B0-----:R-:W0:Y:S01]  /*0080*/  MUFU.RCP R0, R0 ;  /* 0x0000000000007308 */ /* 0x001e220000001000 */
[----:B-1----:R-:W-:Y:S02]  /*0090*/  IMAD R13, R6, UR4, R13 ;  /* 0x00000004060d7c24 */ /* 0x002fe4000f8e020d */
[----:B0-----:R-:W-:-:S05]  /*00a0*/  VIADD R2, R0, 0xffffffe ;  /* 0x0ffffffe00027836 */ /* 0x001fca0000000000 */
[----:B------:R0:W1:Y:S02]  /*00b0*/  F2I.FTZ.U32.TRUNC.NTZ R3, R2 ;  /* 0x0000000200037305 */ /* 0x000064000021f000 */
[----:B0-----:R-:W-:Y:S02]  /*00c0*/  IMAD.MOV.U32 R2, RZ, RZ, RZ ;  /* 0x000000ffff027224 */ /* 0x001fe400078e00ff */
[----:B-1----:R-:W-:-:S04]  /*00d0*/  IMAD.MOV R5, RZ, RZ, -R3 ;  /* 0x000000ffff057224 */ /* 0x002fc800078e0a03 */
[----:B------:R-:W-:-:S04]  /*00e0*/  IMAD R5, R5, UR5, RZ ;  /* 0x0000000505057c24 */ /* 0x000fc8000f8e02ff */
[----:B------:R-:W-:-:S06]  /*00f0*/  IMAD.HI.U32 R4, R3, R5, R2 ;  /* 0x0000000503047227 */ /* 0x000fcc00078e0002 */
[----:B------:R-:W-:-:S05]  /*0100*/  IMAD.HI.U32 R0, R4, R13, RZ ;  /* 0x0000000d04007227 */ /* 0x000fca00078e00ff */
[----:B------:R-:W-:-:S05]  /*0110*/  IADD3 R4, PT, PT, -R0, RZ, RZ ;  /* 0x000000ff00047210 */ /* 0x000fca0007ffe1ff */
[----:B------:R-:W-:Y:S02]  /*0120*/  IMAD R2, R4, UR5, R13 ;  /* 0x0000000504027c24 */ /* 0x000fe4000f8e020d */
[----:B------:R-:W2:Y:S03]  /*0130*/  LDC.64 R4, c[0x4][RZ] ;  /* 0x01000000ff047b82 */ /* 0x000ea60000000a00 */
[----:B------:R-:W-:-:S13]  /*0140*/  ISETP.GE.U32.AND P0, PT, R2, UR5, PT ;  /* 0x0000000502007c0c */ /* 0x000fda000bf06070 */
[----:B------:R-:W-:Y:S02]  /*0150*/  @P0 VIADD R2, R2, -UR5 ;  /* 0x8000000502020c36 */ /* 0x000fe40008000000 */
[----:B------:R-:W-:-:S03]  /*0160*/  @P0 VIADD R0, R0, 0x1 ;  /* 0x0000000100000836 */ /* 0x000fc60000000000 */
[----:B------:R-:W-:Y:S02]  /*0170*/  ISETP.GE.U32.AND P1, PT, R2, UR5, PT ;  /* 0x0000000502007c0c */ /* 0x000fe4000bf26070 */
[----:B------:R-:W0:Y:S01]  /*0180*/  LDC.64 R2, c[0x0][0x380] ;  /* 0x0000e000ff027b82 */ /* 0x000e220000000a00 */
[----:B--2---:R-:W2:Y:S10]  /*0190*/  LDG.E R4, desc[UR6][R4.64] ;  /* 0x0000000604047981 */ /* 0x004eb4000c1e1900 */
[----:B------:R-:W-:Y:S01]  /*01a0*/  @P1 VIADD R0, R0, 0x1 ;  /* 0x0000000100001836 */ /* 0x000fe20000000000 */
[----:B------:R-:W-:-:S04]  /*01b0*/  @!P2 LOP3.LUT R0, RZ, UR5, RZ, 0x33, !PT ;  /* 0x00000005ff00ac12 */ /* 0x000fc8000f8e33ff */
[----:B------:R-:W-:-:S05]  /*01c0*/  IADD3 R6, PT, PT, -R0, RZ, RZ ;  /* 0x000000ff00067210 */ /* 0x000fca0007ffe1ff */
[----:B------:R-:W-:-:S04]  /*01d0*/  IMAD R13, R6, UR5, R13 ;  /* 0x00000005060d7c24 */ /* 0x000fc8000f8e020d */
[----:B------:R-:W-:-:S04]  /*01e0*/  IMAD R12, R13, UR5, R0 ;  /* 0x000000050d0c7c24 */ /* 0x000fc8000f8e0200 */
[----:B0-----:R-:W-:-:S05]  /*01f0*/  IMAD.WIDE R2, R12, 0x4, R2 ;  /* 0x000000040c027825 */ /* 0x001fca00078e0202 */
[----:B------:R0:W5:Y:S01]  /*0200*/  LDG.E R14, desc[UR6][R2.64] ;  /* 0x00000006020e7981 */ /* 0x000162000c1e1900 */
[----:B------:R-:W-:Y:S01]  /*0210*/  IMAD.MOV.U32 R15, RZ, RZ, RZ ;  /* 0x000000ffff0f7224 */ /* 0x000fe200078e00ff */
[----:B--2---:R-:W-:-:S13]  /*0220*/  ISETP.GE.AND P0, PT, R4, 0x1, PT ;  /* 0x000000010400780c */ /* 0x004fda0003f06270 */
[----:B0-----:R-:W-:Y:S05]  /*0230*/  @!P0 BRA `(.L_x_0) ;  /* 0x0000000400c08947 */ /* 0x001fea0003800000 */
[C---:B------:R-:W-:Y:S01]  /*0240*/  ISETP.GE.U32.AND P0, PT, R4.reuse, 0x4, PT ;  /* 0x000000040400780c */ /* 0x040fe20003f06070 */
[----:B------:R-:W-:Y:S01]  /*0250*/  IMAD.MOV.U32 R17, RZ, RZ, RZ ;  /* 0x000000ffff117224 */ /* 0x000fe200078e00ff */
[----:B------:R-:W-:Y:S01]  /*0260*/  LOP3.LUT R16, R4, 0x3, RZ, 0xc0, !PT ;  /* 0x0000000304107812 */ /* 0x000fe200078ec0ff */
[----:B------:R-:W-:-:S03]  /*0270*/  IMAD.MOV.U32 R15, RZ, RZ, RZ ;  /* 0x000000ffff0f7224 */ /* 0x000fc600078e00ff */
[----:B------:R-:W-:-:S07]  /*0280*/  ISETP.NE.AND P4, PT, R16, RZ, PT ;  /* 0x000000ff1000720c */ /* 0x000fce0003f85270 */
[----:B------:R-:W-:Y:S06]  /*0290*/  @!P0 BRA `(.L_x_1) ;  /* 0x0000000400388947 */ /* 0x000fec0003800000 */
[----:B------:R-:W0:Y:S01]  /*02a0*/  LDCU.64 UR4, c[0x4][0x8] ;  /* 0x01000100ff0477ac */ /* 0x000e220008000a00 */
[----:B------:R-:W-:Y:S01]  /*02b0*/  LOP3.LUT R17, R4, 0x7ffffffc, RZ, 0xc0, !PT ;  /* 0x7ffffffc04117812 */ /* 0x000fe200078ec0ff */
[----:B------:R-:W-:Y:S01]  /*02c0*/  HFMA2 R15, -RZ, RZ, 0, 0 ;  /* 0x00000000ff0f7431 */ /* 0x000fe200000001ff */
[----:B------:R-:W1:Y:S03]  /*02d0*/  LDCU UR8, c[0x0][0x390] ;  /* 0x00007200ff0877ac */ /* 0x000e660008000800 */
[----:B------:R-:W-:Y:S01]  /*02e0*/  IMAD.MOV R22, RZ, RZ, -R17 ;  /* 0x000000ffff167224 */ /* 0x000fe200078e0a11 */
[----:B0-----:R-:W-:-:S04]  /*02f0*/  UIADD3 UR4, UP0, UPT, UR4, 0x10, URZ ;  /* 0x0000001004047890 */ /* 0x001fc8000ff1e0ff */
[----:B------:R-:W-:Y:S02]  /*0300*/  UIADD3.X UR5, UPT, UPT, URZ, UR5, URZ, UP0, !UPT ;  /* 0x00000005ff057290 */ /* 0x000fe400087fe4ff */
[----:B------:R-:W-:-:S04]  /*0310*/  IMAD.U32 R2, RZ, RZ, UR4 ;  /* 0x00000004ff027e24 */ /* 0x000fc8000f8e00ff */
[----:B-1----:R-:W-:-:S07]  /*0320*/  IMAD.U32 R3, RZ, RZ, UR5 ;  /* 0x00000005ff037e24 */ /* 0x002fce000f8e00ff */
.L_x_2:
[----:B------:R-:W2:Y:S04]  /*0330*/  LDG.E R5, desc[UR6][R2.64+-0xc] ;  /* 0xfffff40602057981 */ /* 0x000ea8000c1e1900 */
[----:B------:R-:W3:Y:S04]  /*0340*/  LDG.E R4, desc[UR6][R2.64+-0x10] ;  /* 0xfffff00602047981 */ /* 0x000ee8000c1e1900 */
[----:B------:R-:W4:Y:S04]  /*0350*/  LDG.E R10, desc[UR6][R2.64+-0x8] ;  /* 0xfffff806020a7981 */ /* 0x000f28000c1e1900 */
[----:B------:R-:W4:Y:S04]  /*0360*/  LDG.E R11, desc[UR6][R2.64+-0x4] ;  /* 0xfffffc06020b7981 */ /* 0x000f28000c1e1900 */
[----:B------:R-:W4:Y:S04]  /*0370*/  LDG.E R19, desc[UR6][R2.64+0x4] ;  /* 0x0000040602137981 */ /* 0x000f28000c1e1900 */
[----:B------:R-:W4:Y:S04]  /*0380*/  LDG.E R20, desc[UR6][R2.64] ;  /* 0x0000000602147981 */ /* 0x000f28000c1e1900 */
[----:B------:R-:W4:Y:S04]  /*0390*/  LDG.E R6, desc[UR6][R2.64+0x8] ;  /* 0x0000080602067981 */ /* 0x000f28000c1e1900 */
[----:B------:R-:W4:Y:S01]  /*03a0*/  LDG.E R7, desc[UR6][R2.64+0xc] ;  /* 0x00000c0602077981 */ /* 0x000f22000c1e1900 */
[----:B--2---:R-:W-:Y:S01]  /*03b0*/  IMAD.IADD R5, R0, 0x1, R5 ;  /* 0x0000000100057824 */ /* 0x004fe200078e0205 */
[----:B---3--:R-:W-:-:S04]  /*03c0*/  IADD3 R4, PT, PT, R13, R4, RZ ;  /* 0x000000040d047210 */ /* 0x008fc80007ffe0ff */
[----:B------:R-:W-:Y:S01]  /*03d0*/  LOP3.LUT R8, R4, R5, RZ, 0xfc, !PT ;  /* 0x0000000504087212 */ /* 0x000fe200078efcff */
[----:B----4-:R-:W-:-:S03]  /*03e0*/  IMAD.IADD R10, R13, 0x1, R10 ;  /* 0x000000010d0a7824 */ /* 0x010fc600078e020a */
[----:B------:R-:W-:Y:S01]  /*03f0*/  ISETP.GE.AND P0, PT, R8, RZ, PT ;  /* 0x000000ff0800720c */ /* 0x000fe20003f06270 */
[----:B------:R-:W-:Y:S01]  /*0400*/  IMAD.IADD R11, R0, 0x1, R11 ;  /* 0x00000001000b7824 */ /* 0x000fe200078e020b */
[----:B------:R-:W-:-:S04]  /*0410*/  VIMNMX R8, PT, PT, R4, R5, !PT ;  /* 0x0000000504087248 */ /* 0x000fc80007fe0100 */
[----:B------:R-:W-:Y:S02]  /*0420*/  ISETP.GE.OR P0, PT, R8, UR8, !P0 ;  /* 0x0000000808007c0c */ /* 0x000fe4000c706670 */
[----:B------:R-:W-:Y:S01]  /*0430*/  LOP3.LUT R8, R10, R11, RZ, 0xfc, !PT ;  /* 0x0000000b0a087212 */ /* 0x000fe200078efcff */
[----:B------:R-:W-:-:S03]  /*0440*/  IMAD.IADD R19, R0, 0x1, R19 ;  /* 0x0000000100137824 */ /* 0x000fc600078e0213 */
[----:B------:R-:W-:Y:S02]  /*0450*/  ISETP.GE.AND P1, PT, R8, RZ, PT ;  /* 0x000000ff0800720c */ /* 0x000fe40003f26270 */
[----:B------:R-:W-:Y:S02]  /*0460*/  VIMNMX R8, PT, PT, R10, R11, !PT ;  /* 0x0000000b0a087248 */ /* 0x000fe40007fe0100 */
[----:B------:R-:W-:Y:S02]  /*0470*/  IADD3 R20, PT, PT, R13, R20, RZ ;  /* 0x000000140d147210 */ /* 0x000fe40007ffe0ff */
[----:B------:R-:W-:Y:S02]  /*0480*/  ISETP.GE.OR P1, PT, R8, UR8, !P1 ;  /* 0x0000000808007c0c */ /* 0x000fe4000cf26670 */
[----:B------:R-:W0:Y:S01]  /*0490*/  @!P0 LDC.64 R8, c[0x0][0x380] ;  /* 0x0000e000ff088b82 */ /* 0x000e220000000a00 */
[----:B------:R-:W-:-:S04]  /*04a0*/  LOP3.LUT R18, R20, R19, RZ, 0xfc, !PT ;  /* 0x0000001314127212 */ /* 0x000fc800078efcff */
[----:B------:R-:W-:Y:S02]  /*04b0*/  ISETP.GE.AND P3, PT, R18, RZ, PT ;  /* 0x000000ff1200720c */ /* 0x000fe40003f66270 */
[----:B------:R-:W-:Y:S01]  /*04c0*/  VIMNMX R18, PT, PT, R20, R19, !PT ;  /* 0x0000001314127248 */ /* 0x000fe20007fe0100 */
[----:B------:R-:W-:-:S03]  /*04d0*/  IMAD.IADD R21, R13, 0x1, R6 ;  /* 0x000000010d157824 */ /* 0x000fc600078e0206 */
[----:B------:R-:W-:Y:S02]  /*04e0*/  ISETP.GE.OR P3, PT, R18, UR8, !P3 ;  /* 0x0000000812007c0c */ /* 0x000fe4000df66670 */
[----:B------:R-:W-:Y:S02]  /*04f0*/  IADD3 R18, PT, PT, R0, R7, RZ ;  /* 0x0000000700127210 */ /* 0x000fe40007ffe0ff */
[----:B------:R-:W1:Y:S02]  /*0500*/  @!P1 LDC.64 R6, c[0x0][0x380] ;  /* 0x0000e000ff069b82 */ /* 0x000e640000000a00 */
[CC--:B------:R-:W-:Y:S01]  /*0510*/  LOP3.LUT R23, R21.reuse, R18.reuse, RZ, 0xfc, !PT ;  /* 0x0000001215177212 */ /* 0x0c0fe200078efcff */
[----:B------:R-:W-:Y:S01]  /*0520*/  @!P0 IMAD R5, R4, UR8, R5 ;  /* 0x0000000804058c24 */ /* 0x000fe2000f8e0205 */
[----:B------:R-:W-:Y:S02]  /*0530*/  VIMNMX R4, PT, PT, R21, R18, !PT ;  /* 0x0000001215047248 */ /* 0x000fe40007fe0100 */
[----:B------:R-:W-:Y:S01]  /*0540*/  ISETP.GE.AND P2, PT, R23, RZ, PT ;  /* 0x000000ff1700720c */ /* 0x000fe20003f46270 */
[----:B0-----:R-:W-:-:S03]  /*0550*/  @!P0 IMAD.WIDE R8, R5, 0x4, R8 ;  /* 0x0000000405088825 */ /* 0x001fc600078e0208 */
[----:B------:R-:W-:Y:S02]  /*0560*/  ISETP.GE.OR P2, PT, R4, UR8, !P2 ;  /* 0x0000000804007c0c */ /* 0x000fe4000d746670 */
[----:B------:R-:W0:Y:S01]  /*0570*/  @!P3 LDC.64 R4, c[0x0][0x380] ;  /* 0x0000e000ff04bb82 */ /* 0x000e220000000a00 */
[----:B------:R-:W-:Y:S01]  /*0580*/  @!P1 IMAD R11, R10, UR8, R11 ;  /* 0x000000080a0b9c24 */ /* 0x000fe2000f8e020b */
[----:B------:R-:W2:Y:S03]  /*0590*/  @!P0 LDG.E R8, desc[UR6][R8.64] ;  /* 0x0000000608088981 */ /* 0x000ea6000c1e1900 */
[----:B-1----:R-:W-:-:S06]  /*05a0*/  @!P1 IMAD.WIDE R6, R11, 0x4, R6 ;  /* 0x000000040b069825 */ /* 0x002fcc00078e0206 */
[----:B------:R-:W1:Y:S01]  /*05b0*/  @!P2 LDC.64 R10, c[0x0][0x380] ;  /* 0x0000e000ff0aab82 */ /* 0x000e620000000a00 */
[----:B------:R-:W-:Y:S01]  /*05c0*/  @!P3 IMAD R19, R20, UR8, R19 ;  /* 0x000000081413bc24 */ /* 0x000fe2000f8e0213 */
[----:B------:R-:W3:Y:S03]  /*05d0*/  @!P1 LDG.E R6, desc[UR6][R6.64] ;  /* 0x0000000606069981 */ /* 0x000ee6000c1e1900 */
[----:B0-----:R-:W-:-:S04]  /*05e0*/  @!P3 IMAD.WIDE R4, R19, 0x4, R4 ;  /* 0x000000041304b825 */ /* 0x001fc800078e0204 */
[----:B------:R-:W-:Y:S02]  /*05f0*/  @!P2 IMAD R21, R21, UR8, R18 ;  /* 0x000000081515ac24 */ /* 0x000fe4000f8e0212 */
[----:B------:R-:W4:Y:S02]  /*0600*/  @!P3 LDG.E R4, desc[UR6][R4.64] ;  /* 0x000000060404b981 */ /* 0x000f24000c1e1900 */
[----:B-1----:R-:W-:-:S06]  /*0610*/  @!P2 IMAD.WIDE R10, R21, 0x4, R10 ;  /* 0x00000004150aa825 */ /* 0x002fcc00078e020a */
[----:B------:R-:W4:Y:S01]  /*0620*/  @!P2 LDG.E R10, desc[UR6][R10.64] ;  /* 0x000000060a0aa981 */ /* 0x000f22000c1e1900 */
[----:B------:R-:W-:Y:S01]  /*0630*/  VIADD R22, R22, 0x4 ;  /* 0x0000000416167836 */ /* 0x000fe20000000000 */
[----:B--2---:R-:W-:Y:S01]  /*0640*/  ISETP.NE.AND P6, PT, R8, 0x1, !P0 ;  /* 0x000000010800780c */ /* 0x004fe200047c5270 */
[----:B------:R-:W-:-:S12]  /*0650*/  @!P0 VIADD R8, R15, 0x1 ;  /* 0x000000010f088836 */ /* 0x000fd80000000000 */
[----:B------:R-:W-:Y:S01]  /*0660*/  @P6 IMAD.MOV R8, RZ, RZ, R15 ;  /* 0x000000ffff086224 */ /* 0x000fe200078e020f */
[----:B---3--:R-:W-:-:S04]  /*0670*/  ISETP.NE.AND P5, PT, R6, 0x1, !P1 ;  /* 0x000000010600780c */ /* 0x008fc80004fa5270 */
[----:B------:R-:W-:-:S05]  /*0680*/  @!P0 MOV R15, R8 ;  /* 0x00000008000f8202 */ /* 0x000fca0000000f00 */
[----:B------:R-:W-:Y:S01]  /*0690*/  @!P1 VIADD R6, R15, 0x1 ;  /* 0x000000010f069836 */ /* 0x000fe20000000000 */
[----:B----4-:R-:W-:-:S03]  /*06a0*/  ISETP.NE.AND P0, PT, R4, 0x1, !P3 ;  /* 0x000000010400780c */ /* 0x010fc60005f05270 */
[----:B------:R-:W-:-:S05]  /*06b0*/  @P5 IMAD.MOV R6, RZ, RZ, R15 ;  /* 0x000000ffff065224 */ /* 0x000fca00078e020f */
[----:B------:R-:W-:Y:S02]  /*06c0*/  @!P1 MOV R15, R6 ;  /* 0x00000006000f9202 */ /* 0x000fe40000000f00 */
[----:B------:R-:W-:-:S03]  /*06d0*/  ISETP.NE.AND P1, PT, R22, RZ, PT ;  /* 0x000000ff1600720c */ /* 0x000fc60003f25270 */
[----:B------:R-:W-:Y:S01]  /*06e0*/  @!P3 VIADD R4, R15, 0x1 ;  /* 0x000000010f04b836 */ /* 0x000fe20000000000 */
[----:B------:R-:W-:Y:S01]  /*06f0*/  ISETP.NE.AND P5, PT, R10, 0x1, !P2 ;  /* 0x000000010a00780c */ /* 0x000fe200057a5270 */
[----:B------:R-:W-:-:S05]  /*0700*/  @P0 IMAD.MOV R4, RZ, RZ, R15 ;  /* 0x000000ffff040224 */ /* 0x000fca00078e020f */
[----:B------:R-:W-:Y:S02]  /*0710*/  @!P3 MOV R15, R4 ;  /* 0x00000004000fb202 */ /* 0x000fe40000000f00 */
[----:B------:R-:W-:-:S03]  /*0720*/  IADD3 R2, P0, PT, R2, 0x20, RZ ;  /* 0x0000002002027810 */ /* 0x000fc60007f1e0ff */
[C---:B------:R-:W-:Y:S02]  /*0730*/  @!P2 VIADD R4, R15.reuse, 0x1 ;  /* 0x000000010f04a836 */ /* 0x040fe40000000000 */
[----:B------:R-:W-:Y:S01]  /*0740*/  @P5 IADD3 R4, PT, PT, R15, RZ, RZ ;  /* 0x000000ff0f045210 */ /* 0x000fe20007ffe0ff */
[----:B------:R-:W-:-:S04]  /*0750*/  IMAD.X R3, RZ, RZ, R3, P0 ;  /* 0x000000ffff037224 */ /* 0x000fc800000e0603 */
[----:B------:R-:W-:Y:S01]  /*0760*/  @!P2 IMAD.MOV.U32 R15, RZ, RZ, R4 ;  /* 0x000000ffff0fa224 */ /* 0x000fe200078e0004 */
[----:B------:R-:W-:Y:S06]  /*0770*/  @P1 BRA `(.L_x_2) ;  /* 0xfffffff800ec1947 */ /* 0x000fec000383ffff */
.L_x_1:
[----:B------:R-:W-:Y:S05]  /*0780*/  @!P4 BRA `(.L_x_0) ;  /* 0x00000000006cc947 */ /* 0x000fea0003800000 */
[----:B------:R-:W0:Y:S01]  /*0790*/  LDC.64 R2, c[0x4][0x8] ;  /* 0x01000200ff027b82 */ /* 0x000e220000000a00 */
[----:B------:R-:W-:Y:S01]  /*07a0*/  IADD3 R16, PT, PT, -R16, RZ, RZ ;  /* 0x000000ff10107210 */ /* 0x000fe20007ffe1ff */
[----:B------:R-:W1:Y:S01]  /*07b0*/  LDCU UR4, c[0x0][0x390] ;  /* 0x00007200ff0477ac */ /* 0x000e620008000800 */
[----:B0-----:R-:W-:-:S03]  /*07c0*/  IMAD.WIDE.U32 R2, R17, 0x8, R2 ;  /* 0x0000000811027825 */ /* 0x001fc600078e0002 */
[----:B------:R-:W-:-:S05]  /*07d0*/  IADD3 R2, P0, PT, R2, 0x4, RZ ;  /* 0x0000000402027810 */ /* 0x000fca0007f1e0ff */
[----:B-1----:R-:W-:-:S08]  /*07e0*/  IMAD.X R3, RZ, RZ, R3, P0 ;  /* 0x000000ffff037224 */ /* 0x002fd000000e0603 */
.L_x_3:
[----:B------:R-:W2:Y:S04]  /*07f0*/  LDG.E R4, desc[UR6][R2.64+-0x4] ;  /* 0xfffffc0602047981 */ /* 0x000ea8000c1e1900 */
[----:B------:R-:W3:Y:S01]  /*0800*/  LDG.E R5, desc[UR6][R2.64] ;  /* 0x0000000602057981 */ /* 0x000ee2000c1e1900 */
[----:B--2---:R-:W-:Y:S01]  /*0810*/  IMAD.IADD R7, R13, 0x1, R4 ;  /* 0x000000010d077824 */ /* 0x004fe200078e0204 */
[----:B---3--:R-:W-:-:S04]  /*0820*/  IADD3 R6, PT, PT, R0, R5, RZ ;  /* 0x0000000500067210 */ /* 0x008fc80007ffe0ff */
[CC--:B------:R-:W-:Y:S02]  /*0830*/  LOP3.LUT R4, R7.reuse, R6.reuse, RZ, 0xfc, !PT ;  /* 0x0000000607047212 */ /* 0x0c0fe400078efcff */
[----:B------:R-:W-:Y:S02]  /*0840*/  VIMNMX R5, PT, PT, R7, R6, !PT ;  /* 0x0000000607057248 */ /* 0x000fe40007fe0100 */
[----:B------:R-:W-:-:S04]  /*0850*/  ISETP.GE.AND P0, PT, R4, RZ, PT ;  /* 0x000000ff0400720c */ /* 0x000fc80003f06270 */
[----:B------:R-:W-:-:S13]  /*0860*/  ISETP.GE.OR P0, PT, R5, UR4, !P0 ;  /* 0x0000000405007c0c */ /* 0x000fda000c706670 */
[----:B------:R-:W0:Y:S01]  /*0870*/  @!P0 LDC.64 R4, c[0x0][0x380] ;  /* 0x0000e000ff048b82 */ /* 0x000e220000000a00 */
[----:B------:R-:W-:-:S04]  /*0880*/  @!P0 IMAD R7, R7, UR4, R6 ;  /* 0x0000000407078c24 */ /* 0x000fc8000f8e0206 */
[----:B0-----:R-:W-:-:S06]  /*0890*/  @!P0 IMAD.WIDE R4, R7, 0x4, R4 ;  /* 0x0000000407048825 */ /* 0x001fcc00078e0204 */
[----:B------:R-:W2:Y:S01]  /*08a0*/  @!P0 LDG.E R4, desc[UR6][R4.64] ;  /* 0x0000000604048981 */ /* 0x000ea2000c1e1900 */
[----:B------:R-:W-:Y:S01]  /*08b0*/  VIADD R16, R16, 0x1 ;  /* 0x0000000110107836 */ /* 0x000fe20000000000 */
[----:B------:R-:W-:Y:S01]  /*08c0*/  IADD3 R2, P1, PT, R2, 0x8, RZ ;  /* 0x0000000802027810 */ /* 0x000fe20007f3e0ff */
[----:B------:R-:W-:-:S03]  /*08d0*/  @!P0 VIADD R6, R15, 0x1 ;  /* 0x000000010f068836 */ /* 0x000fc60000000000 */
[----:B------:R-:W-:Y:S01]  /*08e0*/  ISETP.NE.AND P2, PT, R16, RZ, PT ;  /* 0x000000ff1000720c */ /* 0x000fe20003f45270 */
[----:B------:R-:W-:Y:S01]  /*08f0*/  IMAD.X R3, RZ, RZ, R3, P1 ;  /* 0x000000ffff037224 */ /* 0x000fe200008e0603 */
[----:B--2---:R-:W-:-:S13]  /*0900*/  ISETP.NE.AND P3, PT, R4, 0x1, !P0 ;  /* 0x000000010400780c */ /* 0x004fda0004765270 */
[----:B------:R-:W-:-:S05]  /*0910*/  @P3 IADD3 R6, PT, PT, R15, RZ, RZ ;  /* 0x000000ff0f063210 */ /* 0x000fca0007ffe0ff */
[----:B------:R-:W-:Y:S01]  /*0920*/  @!P0 IMAD.MOV.U32 R15, RZ, RZ, R6 ;  /* 0x000000ffff0f8224 */ /* 0x000fe200078e0006 */
[----:B------:R-:W-:Y:S06]  /*0930*/  @P2 BRA `(.L_x_3) ;  /* 0xfffffffc00ac2947 */ /* 0x000fec000383ffff */
.L_x_0:
[----:B------:R-:W-:-:S04]  /*0940*/  ISETP.NE.AND P0, PT, R15, 0x3, PT ;  /* 0x000000030f00780c */ /* 0x000fc80003f05270 */
[----:B-----5:R-:W-:-:S13]  /*0950*/  ISETP.NE.OR P0, PT, R14, RZ, P0 ;  /* 0x000000ff0e00720c */ /* 0x020fda0000705670 */
[----:B------:R-:W0:Y:S01]  /*0960*/  @!P0 LDC.64 R2, c[0x0][0x388] ;  /* 0x0000e200ff028b82 */ /* 0x000e220000000a00 */
[----:B------:R-:W-:Y:S01]  /*0970*/  @!P0 MOV R5, 0x1 ;  /* 0x0000000100058802 */ /* 0x000fe20000000f00 */
[----:B0-----:R-:W-:-:S05]  /*0980*/  @!P0 IMAD.WIDE R2, R12, 0x4, R2 ;  /* 0x000000040c028825 */ /* 0x001fca00078e0202 */
[----:B------:R0:W-:Y:S01]  /*0990*/  @!P0 STG.E desc[UR6][R2.64], R5 ;  /* 0x0000000502008986 */ /* 0x0001e2000c101906 */
[----:B------:R-:W-:Y:S05]  /*09a0*/  @!P0 EXIT ;  /* 0x000000000000894d */ /* 0x000fea0003800000 */
[----:B------:R-:W-:-:S05]  /*09b0*/  VIADD R15, R15, 0xfffffffc ;  /* 0xfffffffc0f0f7836 */ /* 0x000fca0000000000 */
[----:B------:R-:W-:-:S04]  /*09c0*/  ISETP.GT.U32.AND P0, PT, R15, -0x3, PT ;  /* 0xfffffffd0f00780c */ /* 0x000fc80003f04070 */
[----:B------:R-:W-:-:S13]  /*09d0*/  ISETP.NE.OR P0, PT, R14, 0x1, P0 ;  /* 0x000000010e00780c */ /* 0x000fda0000705670 */
[----:B------:R-:W-:Y:S05]  /*09e0*/  @P0 EXIT ;  /* 0x000000000000094d */ /* 0x000fea0003800000 */
[----:B0-----:R-:W0:Y:S02]  /*09f0*/  LDC.64 R2, c[0x0][0x388] ;  /* 0x0000e200ff027b82 */ /* 0x001e240000000a00 */
[----:B0-----:R-:W-:-:S05]  /*0a00*/  IMAD.WIDE R2, R12, 0x4, R2 ;  /* 0x000000040c027825 */ /* 0x001fca00078e0202 */
[----:B------:R-:W-:Y:S01]  /*0a10*/  STG.E desc[UR6][R2.64], RZ ;  /* 0x000000ff02007986 */ /* 0x000fe2000c101906 */
[----:B------:R-:W-:Y:S05]  /*0a20*/  EXIT ;  /* 0x000000000000794d */ /* 0x000fea0003800000 */
.L_x_4:
[----:B------:R-:W-:-:S00]  /*0a30*/  BRA `(.L_x_4) ;  /* 0xfffffffc00fc7947 */ /* 0x000fc0000383ffff */
[----:B------:R-:W-:-:S00]  /*0a40*/  NOP ;  /* 0x0000000000007918 */ /* 0x000fc00000000000 */
        /* <DEDUP_REMOVED lines=11> */
.L_x_5:


//--------------------- .nv.global.init           --------------------------
	.section	.nv.global.init,"aw",@progbits
	.align	4
.nv.global.init:
	.type		MOVEMENTS_SIZE,@object
	.size		MOVEMENTS_SIZE,(MOVEMENTS - MOVEMENTS_SIZE)
MOVEMENTS_SIZE:
        /*0000*/ 	.byte	0x08, 0x00, 0x00, 0x00
	.type		MOVEMENTS,@object
	.size		MOVEMENTS,(.L_1 - MOVEMENTS)
MOVEMENTS:
        /*0004*/ 	.byte	0x00, 0x00, 0x00, 0x00, 0x01, 0x00, 0x00, 0x00, 0x01, 0x00, 0x00, 0x00, 0x00, 0x00, 0x00, 0x00
        /*0014*/ 	.byte	0x00, 0x00, 0x00, 0x00, 0xff, 0xff, 0xff, 0xff, 0xff, 0xff, 0xff, 0xff, 0x00, 0x00, 0x00, 0x00
        /*0024*/ 	.byte	0x01, 0x00, 0x00, 0x00, 0x01, 0x00, 0x00, 0x00, 0xff, 0xff, 0xff, 0xff, 0xff, 0xff, 0xff, 0xff
        /*0034*/ 	.byte	0x01, 0x00, 0x00, 0x00, 0xff, 0xff, 0xff, 0xff, 0xff, 0xff, 0xff, 0xff, 0x01, 0x00, 0x00, 0x00
.L_1:


//--------------------- .nv.shared.reserved.0     --------------------------
	.section	.nv.shared.reserved.0,"aw",@nobits
	.weak		__nv_reservedSMEM_offset_0_alias
	.size		__nv_reservedSMEM_offset_0_alias, 0, 64
	.other		__nv_reservedSMEM_offset_0_alias,@"STO_CUDA_RESERVED_SHARED STV_DEFAULT"
__nv_reservedSMEM_offset_0_alias:
	.zero		0
	.zero		64


//--------------------- .nv.constant0._Z19kernel_game_of_lifePiS_i --------------------------
	.section	.nv.constant0._Z19kernel_game_of_lifePiS_i,"a",@progbits
	.sectionflags	@""
	.align	4
.nv.constant0._Z19kernel_game_of_lifePiS_i:
	.zero		916


//--------------------- SYMBOLS --------------------------

	.type		.nv.reservedSmem.offset0,@object
	.size		.nv.reservedSmem.offset0,0x4
